	.headerflags	@"EF_CUDA_TEXMODE_UNIFIED EF_CUDA_64BIT_ADDRESS EF_CUDA_ACCELERATORS EF_CUDA_SM90 EF_CUDA_VIRTUAL_SM(EF_CUDA_SM90)"
	.elftype	@"ET_EXEC"


//--------------------- .nv.info                  --------------------------
	.section	.nv.info,"",@"SHT_CUDA_INFO"
	.align	4


	//----- nvinfo : EIATTR_REGCOUNT
	.align		4
        /*0000*/ 	.byte	0x04, 0x2f
        /*0002*/ 	.short	(.L_3 - .L_2)
	.align		4
.L_2:
        /*0004*/ 	.word	index@(triton_poi_fused__native_batch_norm_legit_no_training_convolution_relu_51)
        /*0008*/ 	.word	0x00000016


	//----- nvinfo : EIATTR_MIN_STACK_SIZE
	.align		4
.L_3:
        /*000c*/ 	.byte	0x04, 0x12
        /*000e*/ 	.short	(.L_5 - .L_4)
	.align		4
.L_4:
        /*0010*/ 	.word	index@(triton_poi_fused__native_batch_norm_legit_no_training_convolution_relu_51)
        /*0014*/ 	.word	0x00000000


	//----- nvinfo : EIATTR_FRAME_SIZE
	.align		4
.L_5:
        /*0018*/ 	.byte	0x04, 0x11
        /*001a*/ 	.short	(.L_7 - .L_6)
	.align		4
.L_6:
        /*001c*/ 	.word	index@(triton_poi_fused__native_batch_norm_legit_no_training_convolution_relu_51)
        /*0020*/ 	.word	0x00000000


	//----- nvinfo : EIATTR_MIN_STACK_SIZE
	.align		4
.L_7:
        /*0024*/ 	.byte	0x04, 0x12
        /*0026*/ 	.short	(.L_9 - .L_8)
	.align		4
.L_8:
        /*0028*/ 	.word	index@(triton_poi_fused__native_batch_norm_legit_no_training_convolution_relu_51)
        /*002c*/ 	.word	0x00000000
.L_9:


//--------------------- .nv.info.triton_poi_fused__native_batch_norm_legit_no_training_convolution_relu_51 --------------------------
	.section	.nv.info.triton_poi_fused__native_batch_norm_legit_no_training_convolution_relu_51,"",@"SHT_CUDA_INFO"
	.sectionflags	@""
	.align	4


	//----- nvinfo : EIATTR_CUDA_API_VERSION
	.align		4
        /*0000*/ 	.byte	0x04, 0x37
        /*0002*/ 	.short	(.L_11 - .L_10)
.L_10:
        /*0004*/ 	.word	0x0000007c


	//----- nvinfo : EIATTR_KPARAM_INFO
	.align		4
.L_11:
        /*0008*/ 	.byte	0x04, 0x17
        /*000a*/ 	.short	(.L_13 - .L_12)
.L_12:
        /*000c*/ 	.word	0x00000000
        /*0010*/ 	.short	0x0007
        /*0012*/ 	.short	0x0038
        /*0014*/ 	.byte	0x00, 0xf0, 0x11, 0x00


	//----- nvinfo : EIATTR_KPARAM_INFO
	.align		4
.L_13:
        /*0018*/ 	.byte	0x04, 0x17
        /*001a*/ 	.short	(.L_15 - .L_14)
.L_14:
        /*001c*/ 	.word	0x00000000
        /*0020*/ 	.short	0x0006
        /*0022*/ 	.short	0x0030
        /*0024*/ 	.byte	0x00, 0xf4, 0x21, 0x00


	//----- nvinfo : EIATTR_KPARAM_INFO
	.align		4
.L_15:
        /*0028*/ 	.byte	0x04, 0x17
        /*002a*/ 	.short	(.L_17 - .L_16)
.L_16:
        /*002c*/ 	.word	0x00000000
        /*0030*/ 	.short	0x0005
        /*0032*/ 	.short	0x0028
        /*0034*/ 	.byte	0x00, 0xf4, 0x21, 0x00


	//----- nvinfo : EIATTR_KPARAM_INFO
	.align		4
.L_17:
        /*0038*/ 	.byte	0x04, 0x17
        /*003a*/ 	.short	(.L_19 - .L_18)
.L_18:
        /*003c*/ 	.word	0x00000000
        /*0040*/ 	.short	0x0004
        /*0042*/ 	.short	0x0020
        /*0044*/ 	.byte	0x00, 0xf4, 0x21, 0x00


	//----- nvinfo : EIATTR_KPARAM_INFO
	.align		4
.L_19:
        /*0048*/ 	.byte	0x04, 0x17
        /*004a*/ 	.short	(.L_21 - .L_20)
.L_20:
        /*004c*/ 	.word	0x00000000
        /*0050*/ 	.short	0x0003
        /*0052*/ 	.short	0x0018
        /*0054*/ 	.byte	0x00, 0xf4, 0x21, 0x00


	//----- nvinfo : EIATTR_KPARAM_INFO
	.align		4
.L_21:
        /*0058*/ 	.byte	0x04, 0x17
        /*005a*/ 	.short	(.L_23 - .L_22)
.L_22:
        /*005c*/ 	.word	0x00000000
        /*0060*/ 	.short	0x0002
        /*0062*/ 	.short	0x0010
        /*0064*/ 	.byte	0x00, 0xf4, 0x21, 0x00


	//----- nvinfo : EIATTR_KPARAM_INFO
	.align		4
.L_23:
        /*0068*/ 	.byte	0x04, 0x17
        /*006a*/ 	.short	(.L_25 - .L_24)
.L_24:
        /*006c*/ 	.word	0x00000000
        /*0070*/ 	.short	0x0001
        /*0072*/ 	.short	0x0008
        /*0074*/ 	.byte	0x00, 0xf4, 0x21, 0x00


	//----- nvinfo : EIATTR_KPARAM_INFO
	.align		4
.L_25:
        /*0078*/ 	.byte	0x04, 0x17
        /*007a*/ 	.short	(.L_27 - .L_26)
.L_26:
        /*007c*/ 	.word	0x00000000
        /*0080*/ 	.short	0x0000
        /*0082*/ 	.short	0x0000
        /*0084*/ 	.byte	0x00, 0xf4, 0x21, 0x00


	//----- nvinfo : EIATTR_SPARSE_MMA_MASK
	.align		4
.L_27:
        /*0088*/ 	.byte	0x03, 0x50
        /*008a*/ 	.short	0x0000


	//----- nvinfo : EIATTR_MAXREG_COUNT
	.align		4
        /*008c*/ 	.byte	0x03, 0x1b
        /*008e*/ 	.short	0x00ff


	//----- nvinfo : EIATTR_EXIT_INSTR_OFFSETS
	.align		4
        /*0090*/ 	.byte	0x04, 0x1c
        /*0092*/ 	.short	(.L_29 - .L_28)


	//   ....[0]....
.L_28:
        /*0094*/ 	.word	0x00000420


	//----- nvinfo : EIATTR_REQNTID
	.align		4
.L_29:
        /*0098*/ 	.byte	0x04, 0x10
        /*009a*/ 	.short	(.L_31 - .L_30)
.L_30:
        /*009c*/ 	.word	0x00000080
        /*00a0*/ 	.word	0x00000001
        /*00a4*/ 	.word	0x00000001


	//----- nvinfo : EIATTR_CBANK_PARAM_SIZE
	.align		4
.L_31:
        /*00a8*/ 	.byte	0x03, 0x19
        /*00aa*/ 	.short	0x003c


	//----- nvinfo : EIATTR_PARAM_CBANK
	.align		4
        /*00ac*/ 	.byte	0x04, 0x0a
        /*00ae*/ 	.short	(.L_33 - .L_32)
	.align		4
.L_32:
        /*00b0*/ 	.word	index@(.nv.constant0.triton_poi_fused__native_batch_norm_legit_no_training_convolution_relu_51)
        /*00b4*/ 	.short	0x0210
        /*00b6*/ 	.short	0x003c


	//----- nvinfo : EIATTR_SW_WAR
	.align		4
.L_33:
        /*00b8*/ 	.byte	0x04, 0x36
        /*00ba*/ 	.short	(.L_35 - .L_34)
.L_34:
        /*00bc*/ 	.word	0x00000008
.L_35:


//--------------------- .nv.callgraph             --------------------------
	.section	.nv.callgraph,"",@"SHT_CUDA_CALLGRAPH"
	.align	4
	.sectionentsize	8
	.align		4
        /*0000*/ 	.word	0x00000000
	.align		4
        /*0004*/ 	.word	0xffffffff
	.align		4
        /*0008*/ 	.word	0x00000000
	.align		4
        /*000c*/ 	.word	0xfffffffe
	.align		4
        /*0010*/ 	.word	0x00000000
	.align		4
        /*0014*/ 	.word	0xfffffffd
	.align		4
        /*0018*/ 	.word	0x00000000
	.align		4
        /*001c*/ 	.word	0xfffffffc


//--------------------- .nv.constant4             --------------------------
	.section	.nv.constant4,"a",@progbits
	.align	8
	.align		8
.nv.constant4:
        /*0000*/ 	.dword	_$_str
	.align		8
        /*0008*/ 	.dword	_$_str_$_2


//--------------------- .text.triton_poi_fused__native_batch_norm_legit_no_training_convolution_relu_51 --------------------------
	.section	.text.triton_poi_fused__native_batch_norm_legit_no_training_convolution_relu_51,"ax",@progbits
	.align	128
        .global         triton_poi_fused__native_batch_norm_legit_no_training_convolution_relu_51
        .type           triton_poi_fused__native_batch_norm_legit_no_training_convolution_relu_51,@function
        .size           triton_poi_fused__native_batch_norm_legit_no_training_convolution_relu_51,(.L_x_1 - triton_poi_fused__native_batch_norm_legit_no_training_convolution_relu_51)
        .other          triton_poi_fused__native_batch_norm_legit_no_training_convolution_relu_51,@"STO_CUDA_ENTRY STV_DEFAULT"
triton_poi_fused__native_batch_norm_legit_no_training_convolution_relu_51:
.text.triton_poi_fused__native_batch_norm_legit_no_training_convolution_relu_51:
[----:B------:R-:W-:Y:S01]  /*0000*/  LDC R1, c[0x0][0x28] ;  /* 0x00000a00ff017b82 */ /* 0x000fe20000000800 */
[----:B------:R-:W1:Y:S07]  /*0010*/  S2R R0, SR_TID.X ;  /* 0x0000000000007919 */ /* 0x000e6e0000002100 */
[----:B------:R-:W2:Y:S01]  /*0020*/  LDC.64 R6, c[0x0][0x228] ;  /* 0x00008a00ff067b82 */ /* 0x000ea20000000a00 */
[----:B------:R-:W-:Y:S01]  /*0030*/  ULDC.64 UR4, c[0x0][0x208] ;  /* 0x0000820000047ab9 */ /* 0x000fe20000000a00 */
[----:B------:R-:W3:Y:S06]  /*0040*/  S2R R3, SR_CTAID.X ;  /* 0x0000000000037919 */ /* 0x000eec0000002500 */
[----:B------:R-:W4:Y:S08]  /*0050*/  LDC.64 R12, c[0x0][0x218] ;  /* 0x00008600ff0c7b82 */ /* 0x000f300000000a00 */
[----:B------:R-:W5:Y:S08]  /*0060*/  LDC.64 R14, c[0x0][0x220] ;  /* 0x00008800ff0e7b82 */ /* 0x000f700000000a00 */
[----:B------:R-:W5:Y:S01]  /*0070*/  LDC.64 R10, c[0x0][0x238] ;  /* 0x00008e00ff0a7b82 */ /* 0x000f620000000a00 */
[----:B-1----:R-:W-:-:S07]  /*0080*/  SHF.L.U32 R0, R0, 0x1, RZ ;  /* 0x0000000100007819 */ /* 0x002fce00000006ff */
[----:B------:R-:W1:Y:S01]  /*0090*/  LDC.64 R16, c[0x0][0x230] ;  /* 0x00008c00ff107b82 */ /* 0x000e620000000a00 */
[----:B------:R-:W-:-:S04]  /*00a0*/  LOP3.LUT R0, R0, 0xfe, RZ, 0xc0, !PT ;  /* 0x000000fe00007812 */ /* 0x000fc800078ec0ff */
[----:B---3--:R-:W-:-:S05]  /*00b0*/  LEA R0, R3, R0, 0x8 ;  /* 0x0000000003007211 */ /* 0x008fca00078e40ff */
[----:B------:R-:W-:-:S05]  /*00c0*/  IMAD.HI R2, R0, 0x2aaaaaab, RZ ;  /* 0x2aaaaaab00027827 */ /* 0x000fca00078e02ff */
[----:B------:R-:W-:-:S04]  /*00d0*/  SHF.R.U32.HI R3, RZ, 0x1f, R2 ;  /* 0x0000001fff037819 */ /* 0x000fc80000011602 */
[----:B------:R-:W-:-:S05]  /*00e0*/  LEA.HI R3, R2, R3, RZ, 0x1b ;  /* 0x0000000302037211 */ /* 0x000fca00078fd8ff */
[----:B------:R-:W-:Y:S02]  /*00f0*/  IMAD R8, R3, -0xc0, R0 ;  /* 0xffffff4003087824 */ /* 0x000fe400078e0200 */
[----:B------:R-:W3:Y:S02]  /*0100*/  LDC.64 R2, c[0x0][0x210] ;  /* 0x00008400ff027b82 */ /* 0x000ee40000000a00 */
[----:B--2---:R-:W-:-:S06]  /*0110*/  IMAD.WIDE R6, R8, 0x4, R6 ;  /* 0x0000000408067825 */ /* 0x004fcc00078e0206 */
[----:B------:R-:W2:Y:S01]  /*0120*/  LDG.E.EL.64 R6, desc[UR4][R6.64] ;  /* 0x0000000406067981 */ /* 0x000ea2000c2e1b00 */
[----:B----4-:R-:W-:-:S04]  /*0130*/  IMAD.WIDE R12, R8, 0x4, R12 ;  /* 0x00000004080c7825 */ /* 0x010fc800078e020c */
[C---:B-----5:R-:W-:Y:S02]  /*0140*/  IMAD.WIDE R14, R8.reuse, 0x4, R14 ;  /* 0x00000004080e7825 */ /* 0x060fe400078e020e */
[----:B------:R-:W4:Y:S02]  /*0150*/  LDG.E.EL.64 R12, desc[UR4][R12.64] ;  /* 0x000000040c0c7981 */ /* 0x000f24000c2e1b00 */
[C---:B0-----:R-:W-:Y:S02]  /*0160*/  IMAD.WIDE R10, R8.reuse, 0x4, R10 ;  /* 0x00000004080a7825 */ /* 0x041fe400078e020a */
[----:B------:R-:W5:Y:S02]  /*0170*/  LDG.E.EL.64 R14, desc[UR4][R14.64] ;  /* 0x000000040e0e7981 */ /* 0x000f64000c2e1b00 */
[----:B-1----:R-:W-:Y:S02]  /*0180*/  IMAD.WIDE R16, R8, 0x4, R16 ;  /* 0x0000000408107825 */ /* 0x002fe400078e0210 */
[----:B------:R-:W4:Y:S02]  /*0190*/  LDG.E.EL.64 R10, desc[UR4][R10.64] ;  /* 0x000000040a0a7981 */ /* 0x000f24000c2e1b00 */
[----:B---3--:R-:W-:-:S02]  /*01a0*/  IMAD.WIDE R2, R0, 0x4, R2 ;  /* 0x0000000400027825 */ /* 0x008fc400078e0202 */
[----:B------:R0:W3:Y:S04]  /*01b0*/  LDG.E.EL.64 R8, desc[UR4][R16.64] ;  /* 0x0000000410087981 */ /* 0x0000e8000c2e1b00 */
[----:B------:R-:W4:Y:S01]  /*01c0*/  LDG.E.64 R4, desc[UR4][R2.64] ;  /* 0x0000000402047981 */ /* 0x000f22000c1e1b00 */
[----:B0-----:R-:W-:Y:S01]  /*01d0*/  HFMA2.MMA R16, -RZ, RZ, 1.625, 0 ;  /* 0x3e800000ff107435 */ /* 0x001fe200000001ff */
[----:B--2---:R-:W-:Y:S01]  /*01e0*/  FADD R6, R6, 9.9999997473787516356e-06 ;  /* 0x3727c5ac06067421 */ /* 0x004fe20000000000 */
[----:B------:R-:W-:-:S03]  /*01f0*/  FADD R7, R7, 9.9999997473787516356e-06 ;  /* 0x3727c5ac07077421 */ /* 0x000fc60000000000 */
[----:B------:R-:W0:Y:S08]  /*0200*/  MUFU.SQRT R18, R6 ;  /* 0x0000000600127308 */ /* 0x000e300000002000 */
[----:B------:R1:W2:Y:S01]  /*0210*/  MUFU.SQRT R19, R7 ;  /* 0x0000000700137308 */ /* 0x0002a20000002000 */
[C---:B0-----:R-:W-:Y:S02]  /*0220*/  FSETP.GT.AND P0, PT, R18.reuse, 8.50705917302346158658e+37, PT ;  /* 0x7e8000001200780b */ /* 0x041fe40003f04000 */
[----:B------:R-:W-:Y:S01]  /*0230*/  FSETP.GEU.AND P2, PT, R18, 1.175494350822287508e-38, PT ;  /* 0x008000001200780b */ /* 0x000fe20003f4e000 */
[----:B-1----:R-:W0:Y:S01]  /*0240*/  LDC.64 R6, c[0x0][0x240] ;  /* 0x00009000ff067b82 */ /* 0x002e220000000a00 */
[----:B--2---:R-:W-:-:S02]  /*0250*/  FSETP.GT.AND P1, PT, R19, 8.50705917302346158658e+37, PT ;  /* 0x7e8000001300780b */ /* 0x004fc40003f24000 */
[----:B------:R-:W-:-:S07]  /*0260*/  FSETP.GEU.AND P3, PT, R19, 1.175494350822287508e-38, PT ;  /* 0x008000001300780b */ /* 0x000fce0003f6e000 */
[----:B------:R-:W-:-:S04]  /*0270*/  @P0 FMUL R18, R18, 0.25 ;  /* 0x3e80000012120820 */ /* 0x000fc80000400000 */
[----:B------:R-:W-:Y:S01]  /*0280*/  @!P2 FMUL R18, R18, 16777216 ;  /* 0x4b8000001212a820 */ /* 0x000fe20000400000 */
[----:B------:R-:W-:-:S04]  /*0290*/  @P1 FMUL R19, R19, 0.25 ;  /* 0x3e80000013131820 */ /* 0x000fc80000400000 */
[----:B------:R-:W-:Y:S01]  /*02a0*/  @!P3 FMUL R19, R19, 16777216 ;  /* 0x4b8000001313b820 */ /* 0x000fe20000400000 */
[----:B------:R-:W1:Y:S01]  /*02b0*/  MUFU.RCP R18, R18 ;  /* 0x0000001200127308 */ /* 0x000e620000001000 */
[----:B------:R-:W-:-:S07]  /*02c0*/  FSEL R17, R16, 1, P0 ;  /* 0x3f80000010117808 */ /* 0x000fce0000000000 */
[----:B------:R-:W2:Y:S01]  /*02d0*/  MUFU.RCP R19, R19 ;  /* 0x0000001300137308 */ /* 0x000ea20000001000 */
[----:B------:R-:W-:Y:S01]  /*02e0*/  FSEL R16, R16, 1, P1 ;  /* 0x3f80000010107808 */ /* 0x000fe20000800000 */
[----:B------:R-:W-:Y:S01]  /*02f0*/  @!P2 FMUL R17, R17, 16777216 ;  /* 0x4b8000001111a820 */ /* 0x000fe20000400000 */
[----:B----4-:R-:W-:Y:S01]  /*0300*/  FADD R4, R4, R12 ;  /* 0x0000000c04047221 */ /* 0x010fe20000000000 */
[----:B------:R-:W-:Y:S02]  /*0310*/  FADD R5, R5, R13 ;  /* 0x0000000d05057221 */ /* 0x000fe40000000000 */
[----:B------:R-:W-:Y:S01]  /*0320*/  @!P3 FMUL R16, R16, 16777216 ;  /* 0x4b8000001010b820 */ /* 0x000fe20000400000 */
[----:B-1----:R-:W-:Y:S01]  /*0330*/  FMUL R17, R18, R17 ;  /* 0x0000001112117220 */ /* 0x002fe20000400000 */
[----:B-----5:R-:W-:Y:S01]  /*0340*/  FADD R14, -R14, R4 ;  /* 0x000000040e0e7221 */ /* 0x020fe20000000100 */
[----:B------:R-:W-:Y:S01]  /*0350*/  FADD R15, -R15, R5 ;  /* 0x000000050f0f7221 */ /* 0x000fe20000000100 */
[----:B--2---:R-:W-:-:S02]  /*0360*/  FMUL R16, R19, R16 ;  /* 0x0000001013107220 */ /* 0x004fc40000400000 */
[----:B------:R-:W-:Y:S02]  /*0370*/  FMUL R17, R14, R17 ;  /* 0x000000110e117220 */ /* 0x000fe40000400000 */
[----:B------:R-:W-:Y:S02]  /*0380*/  FMUL R16, R15, R16 ;  /* 0x000000100f107220 */ /* 0x000fe40000400000 */
[----:B---3--:R-:W-:Y:S02]  /*0390*/  FFMA R8, R8, R17, R10 ;  /* 0x0000001108087223 */ /* 0x008fe4000000000a */
[----:B------:R-:W-:-:S03]  /*03a0*/  FFMA R9, R9, R16, R11 ;  /* 0x0000001009097223 */ /* 0x000fc6000000000b */
[----:B------:R-:W-:Y:S02]  /*03b0*/  FSETP.GEU.AND P0, PT, R8, RZ, PT ;  /* 0x000000ff0800720b */ /* 0x000fe40003f0e000 */
[C---:B------:R-:W-:Y:S01]  /*03c0*/  FSETP.GEU.AND P1, PT, R9.reuse, RZ, PT ;  /* 0x000000ff0900720b */ /* 0x040fe20003f2e000 */
[----:B0-----:R-:W-:Y:S01]  /*03d0*/  IMAD.WIDE R6, R0, 0x4, R6 ;  /* 0x0000000400067825 */ /* 0x001fe200078e0206 */
[----:B------:R-:W-:Y:S02]  /*03e0*/  FSEL R8, R8, RZ, P0 ;  /* 0x000000ff08087208 */ /* 0x000fe40000000000 */
[----:B------:R-:W-:Y:S01]  /*03f0*/  FSEL R9, R9, RZ, P1 ;  /* 0x000000ff09097208 */ /* 0x000fe20000800000 */
[----:B------:R-:W-:Y:S04]  /*0400*/  STG.E.64 desc[UR4][R2.64], R4 ;  /* 0x0000000402007986 */ /* 0x000fe8000c101b04 */
[----:B------:R-:W-:Y:S01]  /*0410*/  STG.E.64 desc[UR4][R6.64], R8 ;  /* 0x0000000806007986 */ /* 0x000fe2000c101b04 */
[----:B------:R-:W-:Y:S05]  /*0420*/  EXIT ;  /* 0x000000000000794d */ /* 0x000fea0003800000 */
.L_x_0:
[----:B------:R-:W-:-:S00]  /*0430*/  BRA `(.L_x_0) ;  /* 0xfffffffc00fc7947 */ /* 0x000fc0000383ffff */
[----:B------:R-:W-:-:S00]  /*0440*/  NOP ;  /* 0x0000000000007918 */ /* 0x000fc00000000000 */
        /* <DEDUP_REMOVED lines=11> */
.L_x_1:


//--------------------- .nv.global.init           --------------------------
	.section	.nv.global.init,"aw",@progbits
.nv.global.init:
	.type		_$_str,@object
	.size		_$_str,(_$_str_$_2 - _$_str)
_$_str:
        /*0000*/ 	.byte	0x5f, 0x5f, 0x43, 0x55, 0x44, 0x41, 0x5f, 0x46, 0x54, 0x5a, 0x00
	.type		_$_str_$_2,@object
	.size		_$_str_$_2,(.L_1 - _$_str_$_2)
_$_str_$_2:
        /*000b*/ 	.byte	0x5f, 0x5f, 0x43, 0x55, 0x44, 0x41, 0x5f, 0x50, 0x52, 0x45, 0x43, 0x5f, 0x53, 0x51, 0x52, 0x54
        /*001b*/ 	.byte	0x00
.L_1:


//--------------------- .nv.constant0.triton_poi_fused__native_batch_norm_legit_no_training_convolution_relu_51 --------------------------
	.section	.nv.constant0.triton_poi_fused__native_batch_norm_legit_no_training_convolution_relu_51,"a",@progbits
	.sectionflags	@""
	.align	4
.nv.constant0.triton_poi_fused__native_batch_norm_legit_no_training_convolution_relu_51:
	.zero		588
